	.headerflags	@"EF_CUDA_TEXMODE_UNIFIED EF_CUDA_64BIT_ADDRESS EF_CUDA_ACCELERATORS EF_CUDA_SM90 EF_CUDA_VIRTUAL_SM(EF_CUDA_SM90)"
	.elftype	@"ET_EXEC"


//--------------------- .nv.info                  --------------------------
	.section	.nv.info,"",@"SHT_CUDA_INFO"
	.align	4


	//----- nvinfo : EIATTR_REGCOUNT
	.align		4
        /*0000*/ 	.byte	0x04, 0x2f
        /*0002*/ 	.short	(.L_3 - .L_2)
	.align		4
.L_2:
        /*0004*/ 	.word	index@(triton_poi_fused__native_batch_norm_legit_no_training_mul_softplus_tanh_12)
        /*0008*/ 	.word	0x00000012


	//----- nvinfo : EIATTR_MIN_STACK_SIZE
	.align		4
.L_3:
        /*000c*/ 	.byte	0x04, 0x12
        /*000e*/ 	.short	(.L_5 - .L_4)
	.align		4
.L_4:
        /*0010*/ 	.word	index@(triton_poi_fused__native_batch_norm_legit_no_training_mul_softplus_tanh_12)
        /*0014*/ 	.word	0x00000000


	//----- nvinfo : EIATTR_FRAME_SIZE
	.align		4
.L_5:
        /*0018*/ 	.byte	0x04, 0x11
        /*001a*/ 	.short	(.L_7 - .L_6)
	.align		4
.L_6:
        /*001c*/ 	.word	index@(triton_poi_fused__native_batch_norm_legit_no_training_mul_softplus_tanh_12)
        /*0020*/ 	.word	0x00000000


	//----- nvinfo : EIATTR_MIN_STACK_SIZE
	.align		4
.L_7:
        /*0024*/ 	.byte	0x04, 0x12
        /*0026*/ 	.short	(.L_9 - .L_8)
	.align		4
.L_8:
        /*0028*/ 	.word	index@(triton_poi_fused__native_batch_norm_legit_no_training_mul_softplus_tanh_12)
        /*002c*/ 	.word	0x00000000
.L_9:


//--------------------- .nv.info.triton_poi_fused__native_batch_norm_legit_no_training_mul_softplus_tanh_12 --------------------------
	.section	.nv.info.triton_poi_fused__native_batch_norm_legit_no_training_mul_softplus_tanh_12,"",@"SHT_CUDA_INFO"
	.sectionflags	@""
	.align	4


	//----- nvinfo : EIATTR_CUDA_API_VERSION
	.align		4
        /*0000*/ 	.byte	0x04, 0x37
        /*0002*/ 	.short	(.L_11 - .L_10)
.L_10:
        /*0004*/ 	.word	0x0000007c


	//----- nvinfo : EIATTR_KPARAM_INFO
	.align		4
.L_11:
        /*0008*/ 	.byte	0x04, 0x17
        /*000a*/ 	.short	(.L_13 - .L_12)
.L_12:
        /*000c*/ 	.word	0x00000000
        /*0010*/ 	.short	0x0006
        /*0012*/ 	.short	0x0030
        /*0014*/ 	.byte	0x00, 0xf0, 0x11, 0x00


	//----- nvinfo : EIATTR_KPARAM_INFO
	.align		4
.L_13:
        /*0018*/ 	.byte	0x04, 0x17
        /*001a*/ 	.short	(.L_15 - .L_14)
.L_14:
        /*001c*/ 	.word	0x00000000
        /*0020*/ 	.short	0x0005
        /*0022*/ 	.short	0x0028
        /*0024*/ 	.byte	0x00, 0xf4, 0x21, 0x00


	//----- nvinfo : EIATTR_KPARAM_INFO
	.align		4
.L_15:
        /*0028*/ 	.byte	0x04, 0x17
        /*002a*/ 	.short	(.L_17 - .L_16)
.L_16:
        /*002c*/ 	.word	0x00000000
        /*0030*/ 	.short	0x0004
        /*0032*/ 	.short	0x0020
        /*0034*/ 	.byte	0x00, 0xf4, 0x21, 0x00


	//----- nvinfo : EIATTR_KPARAM_INFO
	.align		4
.L_17:
        /*0038*/ 	.byte	0x04, 0x17
        /*003a*/ 	.short	(.L_19 - .L_18)
.L_18:
        /*003c*/ 	.word	0x00000000
        /*0040*/ 	.short	0x0003
        /*0042*/ 	.short	0x0018
        /*0044*/ 	.byte	0x00, 0xf4, 0x21, 0x00


	//----- nvinfo : EIATTR_KPARAM_INFO
	.align		4
.L_19:
        /*0048*/ 	.byte	0x04, 0x17
        /*004a*/ 	.short	(.L_21 - .L_20)
.L_20:
        /*004c*/ 	.word	0x00000000
        /*0050*/ 	.short	0x0002
        /*0052*/ 	.short	0x0010
        /*0054*/ 	.byte	0x00, 0xf4, 0x21, 0x00


	//----- nvinfo : EIATTR_KPARAM_INFO
	.align		4
.L_21:
        /*0058*/ 	.byte	0x04, 0x17
        /*005a*/ 	.short	(.L_23 - .L_22)
.L_22:
        /*005c*/ 	.word	0x00000000
        /*0060*/ 	.short	0x0001
        /*0062*/ 	.short	0x0008
        /*0064*/ 	.byte	0x00, 0xf4, 0x21, 0x00


	//----- nvinfo : EIATTR_KPARAM_INFO
	.align		4
.L_23:
        /*0068*/ 	.byte	0x04, 0x17
        /*006a*/ 	.short	(.L_25 - .L_24)
.L_24:
        /*006c*/ 	.word	0x00000000
        /*0070*/ 	.short	0x0000
        /*0072*/ 	.short	0x0000
        /*0074*/ 	.byte	0x00, 0xf4, 0x21, 0x00


	//----- nvinfo : EIATTR_SPARSE_MMA_MASK
	.align		4
.L_25:
        /*0078*/ 	.byte	0x03, 0x50
        /*007a*/ 	.short	0x0000


	//----- nvinfo : EIATTR_MAXREG_COUNT
	.align		4
        /*007c*/ 	.byte	0x03, 0x1b
        /*007e*/ 	.short	0x00ff


	//----- nvinfo : EIATTR_EXIT_INSTR_OFFSETS
	.align		4
        /*0080*/ 	.byte	0x04, 0x1c
        /*0082*/ 	.short	(.L_27 - .L_26)


	//   ....[0]....
.L_26:
        /*0084*/ 	.word	0x00000b20


	//----- nvinfo : EIATTR_REQNTID
	.align		4
.L_27:
        /*0088*/ 	.byte	0x04, 0x10
        /*008a*/ 	.short	(.L_29 - .L_28)
.L_28:
        /*008c*/ 	.word	0x00000100
        /*0090*/ 	.word	0x00000001
        /*0094*/ 	.word	0x00000001


	//----- nvinfo : EIATTR_CRS_STACK_SIZE
	.align		4
.L_29:
        /*0098*/ 	.byte	0x04, 0x1e
        /*009a*/ 	.short	(.L_31 - .L_30)
.L_30:
        /*009c*/ 	.word	0x00000000


	//----- nvinfo : EIATTR_CBANK_PARAM_SIZE
	.align		4
.L_31:
        /*00a0*/ 	.byte	0x03, 0x19
        /*00a2*/ 	.short	0x0034


	//----- nvinfo : EIATTR_PARAM_CBANK
	.align		4
        /*00a4*/ 	.byte	0x04, 0x0a
        /*00a6*/ 	.short	(.L_33 - .L_32)
	.align		4
.L_32:
        /*00a8*/ 	.word	index@(.nv.constant0.triton_poi_fused__native_batch_norm_legit_no_training_mul_softplus_tanh_12)
        /*00ac*/ 	.short	0x0210
        /*00ae*/ 	.short	0x0034


	//----- nvinfo : EIATTR_SW_WAR
	.align		4
.L_33:
        /*00b0*/ 	.byte	0x04, 0x36
        /*00b2*/ 	.short	(.L_35 - .L_34)
.L_34:
        /*00b4*/ 	.word	0x00000008
.L_35:


//--------------------- .nv.callgraph             --------------------------
	.section	.nv.callgraph,"",@"SHT_CUDA_CALLGRAPH"
	.align	4
	.sectionentsize	8
	.align		4
        /*0000*/ 	.word	0x00000000
	.align		4
        /*0004*/ 	.word	0xffffffff
	.align		4
        /*0008*/ 	.word	0x00000000
	.align		4
        /*000c*/ 	.word	0xfffffffe
	.align		4
        /*0010*/ 	.word	0x00000000
	.align		4
        /*0014*/ 	.word	0xfffffffd
	.align		4
        /*0018*/ 	.word	0x00000000
	.align		4
        /*001c*/ 	.word	0xfffffffc


//--------------------- .nv.constant4             --------------------------
	.section	.nv.constant4,"a",@progbits
	.align	8
	.align		8
.nv.constant4:
        /*0000*/ 	.dword	_$_str
	.align		8
        /*0008*/ 	.dword	_$_str_$_2


//--------------------- .text.triton_poi_fused__native_batch_norm_legit_no_training_mul_softplus_tanh_12 --------------------------
	.section	.text.triton_poi_fused__native_batch_norm_legit_no_training_mul_softplus_tanh_12,"ax",@progbits
	.align	128
        .global         triton_poi_fused__native_batch_norm_legit_no_training_mul_softplus_tanh_12
        .type           triton_poi_fused__native_batch_norm_legit_no_training_mul_softplus_tanh_12,@function
        .size           triton_poi_fused__native_batch_norm_legit_no_training_mul_softplus_tanh_12,(.L_x_11 - triton_poi_fused__native_batch_norm_legit_no_training_mul_softplus_tanh_12)
        .other          triton_poi_fused__native_batch_norm_legit_no_training_mul_softplus_tanh_12,@"STO_CUDA_ENTRY STV_DEFAULT"
triton_poi_fused__native_batch_norm_legit_no_training_mul_softplus_tanh_12:
.text.triton_poi_fused__native_batch_norm_legit_no_training_mul_softplus_tanh_12:
[----:B------:R-:W0:Y:S01]  /*0000*/  LDC R1, c[0x0][0x28] ;  /* 0x00000a00ff017b82 */ /* 0x000e220000000800 */
[----:B------:R-:W1:Y:S07]  /*0010*/  S2R R0, SR_TID.X ;  /* 0x0000000000007919 */ /* 0x000e6e0000002100 */
[----:B------:R-:W2:Y:S01]  /*0020*/  LDC.64 R4, c[0x0][0x228] ;  /* 0x00008a00ff047b82 */ /* 0x000ea20000000a00 */
[----:B------:R-:W-:Y:S01]  /*0030*/  ULDC.64 UR4, c[0x0][0x208] ;  /* 0x0000820000047ab9 */ /* 0x000fe20000000a00 */
[----:B------:R-:W3:Y:S06]  /*0040*/  S2R R7, SR_CTAID.X ;  /* 0x0000000000077919 */ /* 0x000eec0000002500 */
[----:B------:R-:W4:Y:S08]  /*0050*/  LDC.64 R8, c[0x0][0x220] ;  /* 0x00008800ff087b82 */ /* 0x000f300000000a00 */
[----:B------:R-:W5:Y:S08]  /*0060*/  LDC.64 R10, c[0x0][0x230] ;  /* 0x00008c00ff0a7b82 */ /* 0x000f700000000a00 */
[----:B------:R-:W5:Y:S01]  /*0070*/  LDC.64 R12, c[0x0][0x238] ;  /* 0x00008e00ff0c7b82 */ /* 0x000f620000000a00 */
[----:B-1----:R-:W-:-:S02]  /*0080*/  SHF.L.U32 R0, R0, 0x1, RZ ;  /* 0x0000000100007819 */ /* 0x002fc400000006ff */
[----:B---3--:R-:W-:Y:S02]  /*0090*/  SHF.R.S32.HI R3, RZ, 0x16, R7 ;  /* 0x00000016ff037819 */ /* 0x008fe40000011407 */
[----:B------:R-:W-:Y:S02]  /*00a0*/  LOP3.LUT R0, R0, 0x1fe, RZ, 0xc0, !PT ;  /* 0x000001fe00007812 */ /* 0x000fe400078ec0ff */
[----:B------:R-:W-:Y:S02]  /*00b0*/  SGXT R3, R3, 0x1 ;  /* 0x000000010303781a */ /* 0x000fe40000000200 */
[----:B------:R-:W-:Y:S02]  /*00c0*/  LEA R2, R7, R0, 0x9 ;  /* 0x0000000007027211 */ /* 0x000fe400078e48ff */
[----:B------:R-:W1:Y:S02]  /*00d0*/  LDC.64 R6, c[0x0][0x218] ;  /* 0x00008600ff067b82 */ /* 0x000e640000000a00 */
[----:B------:R-:W-:-:S04]  /*00e0*/  LEA.HI R3, R3, R2, RZ, 0x6 ;  /* 0x0000000203037211 */ /* 0x000fc800078f30ff */
[----:B------:R-:W-:-:S04]  /*00f0*/  LOP3.LUT R3, R3, 0xffffffc0, RZ, 0xc0, !PT ;  /* 0xffffffc003037812 */ /* 0x000fc800078ec0ff */
[----:B------:R-:W-:-:S05]  /*0100*/  IADD3 R3, R2, -R3, RZ ;  /* 0x8000000302037210 */ /* 0x000fca0007ffe0ff */
[----:B--2---:R-:W-:-:S06]  /*0110*/  IMAD.WIDE R4, R3, 0x4, R4 ;  /* 0x0000000403047825 */ /* 0x004fcc00078e0204 */
[----:B------:R-:W2:Y:S01]  /*0120*/  LDG.E.EL.64 R4, desc[UR4][R4.64] ;  /* 0x0000000404047981 */ /* 0x000ea2000c2e1b00 */
[----:B----4-:R-:W-:-:S04]  /*0130*/  IMAD.WIDE R8, R3, 0x4, R8 ;  /* 0x0000000403087825 */ /* 0x010fc800078e0208 */
[----:B-1----:R-:W-:Y:S02]  /*0140*/  IMAD.WIDE R6, R2, 0x4, R6 ;  /* 0x0000000402067825 */ /* 0x002fe400078e0206 */
[----:B------:R-:W3:Y:S02]  /*0150*/  LDG.E.EL.64 R8, desc[UR4][R8.64] ;  /* 0x0000000408087981 */ /* 0x000ee4000c2e1b00 */
[C---:B-----5:R-:W-:Y:S02]  /*0160*/  IMAD.WIDE R10, R3.reuse, 0x4, R10 ;  /* 0x00000004030a7825 */ /* 0x060fe400078e020a */
[----:B------:R-:W3:Y:S02]  /*0170*/  LDG.E.64 R6, desc[UR4][R6.64] ;  /* 0x0000000406067981 */ /* 0x000ee4000c1e1b00 */
[----:B0-----:R-:W-:Y:S02]  /*0180*/  IMAD.WIDE R12, R3, 0x4, R12 ;  /* 0x00000004030c7825 */ /* 0x001fe400078e020c */
[----:B------:R-:W4:Y:S04]  /*0190*/  LDG.E.EL.64 R10, desc[UR4][R10.64] ;  /* 0x000000040a0a7981 */ /* 0x000f28000c2e1b00 */
[----:B------:R-:W4:Y:S01]  /*01a0*/  LDG.E.EL.64 R12, desc[UR4][R12.64] ;  /* 0x000000040c0c7981 */ /* 0x000f22000c2e1b00 */
[----:B------:R-:W-:Y:S01]  /*01b0*/  HFMA2.MMA R0, -RZ, RZ, 1.625, 0 ;  /* 0x3e800000ff007435 */ /* 0x000fe200000001ff */
[----:B------:R-:W-:Y:S01]  /*01c0*/  BSSY B0, `(.L_x_0) ;  /* 0x0000057000007945 */ /* 0x000fe20003800000 */
[----:B--2---:R-:W-:Y:S01]  /*01d0*/  FADD R4, R4, 9.9999997473787516356e-06 ;  /* 0x3727c5ac04047421 */ /* 0x004fe20000000000 */
[----:B------:R-:W-:-:S03]  /*01e0*/  FADD R5, R5, 9.9999997473787516356e-06 ;  /* 0x3727c5ac05057421 */ /* 0x000fc60000000000 */
[----:B------:R-:W0:Y:S08]  /*01f0*/  MUFU.SQRT R3, R4 ;  /* 0x0000000400037308 */ /* 0x000e300000002000 */
[----:B------:R-:W1:Y:S01]  /*0200*/  MUFU.SQRT R14, R5 ;  /* 0x00000005000e7308 */ /* 0x000e620000002000 */
[C---:B0-----:R-:W-:Y:S02]  /*0210*/  FSETP.GT.AND P0, PT, R3.reuse, 8.50705917302346158658e+37, PT ;  /* 0x7e8000000300780b */ /* 0x041fe40003f04000 */
[----:B------:R-:W-:-:S02]  /*0220*/  FSETP.GEU.AND P2, PT, R3, 1.175494350822287508e-38, PT ;  /* 0x008000000300780b */ /* 0x000fc40003f4e000 */
[C---:B-1----:R-:W-:Y:S02]  /*0230*/  FSETP.GT.AND P1, PT, R14.reuse, 8.50705917302346158658e+37, PT ;  /* 0x7e8000000e00780b */ /* 0x042fe40003f24000 */
[----:B------:R-:W-:-:S07]  /*0240*/  FSETP.GEU.AND P3, PT, R14, 1.175494350822287508e-38, PT ;  /* 0x008000000e00780b */ /* 0x000fce0003f6e000 */
[----:B------:R-:W-:-:S04]  /*0250*/  @P0 FMUL R3, R3, 0.25 ;  /* 0x3e80000003030820 */ /* 0x000fc80000400000 */
[----:B------:R-:W-:Y:S01]  /*0260*/  @!P2 FMUL R3, R3, 16777216 ;  /* 0x4b8000000303a820 */ /* 0x000fe20000400000 */
[----:B------:R-:W-:-:S04]  /*0270*/  @P1 FMUL R14, R14, 0.25 ;  /* 0x3e8000000e0e1820 */ /* 0x000fc80000400000 */
[----:B------:R-:W-:Y:S01]  /*0280*/  @!P3 FMUL R14, R14, 16777216 ;  /* 0x4b8000000e0eb820 */ /* 0x000fe20000400000 */
[----:B------:R-:W0:Y:S01]  /*0290*/  MUFU.RCP R3, R3 ;  /* 0x0000000300037308 */ /* 0x000e220000001000 */
[----:B------:R-:W-:-:S07]  /*02a0*/  FSEL R4, R0, 1, P0 ;  /* 0x3f80000000047808 */ /* 0x000fce0000000000 */
[----:B------:R-:W1:Y:S01]  /*02b0*/  MUFU.RCP R14, R14 ;  /* 0x0000000e000e7308 */ /* 0x000e620000001000 */
[----:B------:R-:W-:Y:S01]  /*02c0*/  FSEL R15, R0, 1, P1 ;  /* 0x3f800000000f7808 */ /* 0x000fe20000800000 */
[----:B------:R-:W-:Y:S01]  /*02d0*/  @!P2 FMUL R4, R4, 16777216 ;  /* 0x4b8000000404a820 */ /* 0x000fe20000400000 */
[----:B---3--:R-:W-:-:S03]  /*02e0*/  FADD R6, R6, -R8 ;  /* 0x8000000806067221 */ /* 0x008fc60000000000 */
[----:B------:R-:W-:Y:S01]  /*02f0*/  @!P3 FMUL R15, R15, 16777216 ;  /* 0x4b8000000f0fb820 */ /* 0x000fe20000400000 */
[----:B0-----:R-:W-:Y:S01]  /*0300*/  FMUL R5, R3, R4 ;  /* 0x0000000403057220 */ /* 0x001fe20000400000 */
[----:B------:R-:W-:-:S03]  /*0310*/  FADD R7, R7, -R9 ;  /* 0x8000000907077221 */ /* 0x000fc60000000000 */
[----:B------:R-:W-:Y:S01]  /*0320*/  FMUL R5, R6, R5 ;  /* 0x0000000506057220 */ /* 0x000fe20000400000 */
[----:B-1----:R-:W-:-:S03]  /*0330*/  FMUL R4, R14, R15 ;  /* 0x0000000f0e047220 */ /* 0x002fc60000400000 */
[----:B----4-:R-:W-:Y:S01]  /*0340*/  FFMA R10, R10, R5, R12 ;  /* 0x000000050a0a7223 */ /* 0x010fe2000000000c */
[----:B------:R-:W-:-:S03]  /*0350*/  FMUL R4, R7, R4 ;  /* 0x0000000407047220 */ /* 0x000fc60000400000 */
[----:B------:R-:W-:Y:S01]  /*0360*/  FMUL R5, R10, 1.4426950216293334961 ;  /* 0x3fb8aa3b0a057820 */ /* 0x000fe20000400000 */
[----:B------:R-:W-:-:S04]  /*0370*/  FFMA R11, R11, R4, R13 ;  /* 0x000000040b0b7223 */ /* 0x000fc8000000000d */
[----:B------:R-:W-:Y:S01]  /*0380*/  FMUL R7, R11, 1.4426950216293334961 ;  /* 0x3fb8aa3b0b077820 */ /* 0x000fe20000400000 */
[----:B------:R-:W-:-:S04]  /*0390*/  FSETP.GEU.AND P0, PT, R5, -126, PT ;  /* 0xc2fc00000500780b */ /* 0x000fc80003f0e000 */
[----:B------:R-:W-:-:S09]  /*03a0*/  FSETP.GEU.AND P1, PT, R7, -126, PT ;  /* 0xc2fc00000700780b */ /* 0x000fd20003f2e000 */
[----:B------:R-:W-:-:S04]  /*03b0*/  @!P0 FMUL R5, R5, 0.5 ;  /* 0x3f00000005058820 */ /* 0x000fc80000400000 */
[----:B------:R-:W-:Y:S01]  /*03c0*/  @!P1 FMUL R7, R7, 0.5 ;  /* 0x3f00000007079820 */ /* 0x000fe20000400000 */
[----:B------:R-:W0:Y:S08]  /*03d0*/  MUFU.EX2 R3, R5 ;  /* 0x0000000500037308 */ /* 0x000e300000000800 */
[----:B------:R-:W1:Y:S01]  /*03e0*/  MUFU.EX2 R4, R7 ;  /* 0x0000000700047308 */ /* 0x000e620000000800 */
[----:B0-----:R-:W-:-:S04]  /*03f0*/  @!P0 FMUL R3, R3, R3 ;  /* 0x0000000303038220 */ /* 0x001fc80000400000 */
[----:B------:R-:W-:Y:S01]  /*0400*/  FADD.FTZ.RZ R6, R3, 1 ;  /* 0x3f80000003067421 */ /* 0x000fe2000001c000 */
[----:B-1----:R-:W-:-:S04]  /*0410*/  @!P1 FMUL R4, R4, R4 ;  /* 0x0000000404049220 */ /* 0x002fc80000400000 */
[----:B------:R-:W-:Y:S01]  /*0420*/  IADD3 R6, R6, -0x3f400000, RZ ;  /* 0xc0c0000006067810 */ /* 0x000fe20007ffe0ff */
[----:B------:R-:W-:-:S03]  /*0430*/  FADD.FTZ.RZ R8, R4, 1 ;  /* 0x3f80000004087421 */ /* 0x000fc6000001c000 */
[----:B------:R-:W-:Y:S02]  /*0440*/  LOP3.LUT R6, R6, 0xff800000, RZ, 0xc0, !PT ;  /* 0xff80000006067812 */ /* 0x000fe400078ec0ff */
[----:B------:R-:W-:Y:S02]  /*0450*/  IADD3 R8, R8, -0x3f400000, RZ ;  /* 0xc0c0000008087810 */ /* 0x000fe40007ffe0ff */
[----:B------:R-:W-:Y:S02]  /*0460*/  IADD3 R9, -R6, 0x40800000, RZ ;  /* 0x4080000006097810 */ /* 0x000fe40007ffe1ff */
[----:B------:R-:W-:-:S04]  /*0470*/  LOP3.LUT R5, R8, 0xff800000, RZ, 0xc0, !PT ;  /* 0xff80000008057812 */ /* 0x000fc800078ec0ff */
[----:B------:R-:W-:Y:S01]  /*0480*/  IADD3 R13, -R5, 0x40800000, RZ ;  /* 0x40800000050d7810 */ /* 0x000fe20007ffe1ff */
[-C--:B------:R-:W-:Y:S01]  /*0490*/  FFMA.FTZ R7, R9, R0.reuse, -1 ;  /* 0xbf80000009077423 */ /* 0x080fe20000010000 */
[----:B------:R-:W-:Y:S02]  /*04a0*/  IADD3 R8, R3, -R6, RZ ;  /* 0x8000000603087210 */ /* 0x000fe40007ffe0ff */
[----:B------:R-:W-:Y:S01]  /*04b0*/  IADD3 R9, R4, -R5, RZ ;  /* 0x8000000504097210 */ /* 0x000fe20007ffe0ff */
[----:B------:R-:W-:Y:S01]  /*04c0*/  FFMA.FTZ R0, R13, R0, -1 ;  /* 0xbf8000000d007423 */ /* 0x000fe20000010000 */
[----:B------:R-:W-:Y:S01]  /*04d0*/  MOV R12, 0x3d39bf78 ;  /* 0x3d39bf78000c7802 */ /* 0x000fe20000000f00 */
[----:B------:R-:W-:Y:S02]  /*04e0*/  FADD R7, R8, R7 ;  /* 0x0000000708077221 */ /* 0x000fe40000000000 */
[----:B------:R-:W-:Y:S02]  /*04f0*/  FADD R0, R9, R0 ;  /* 0x0000000009007221 */ /* 0x000fe40000000000 */
[----:B------:R-:W-:-:S02]  /*0500*/  FFMA.FTZ R8, R7, -R12, 0.10546888411045074463 ;  /* 0x3dd8001207087423 */ /* 0x000fc4000001080c */
[C---:B------:R-:W-:Y:S02]  /*0510*/  FFMA.FTZ R9, R0.reuse, -R12, 0.10546888411045074463 ;  /* 0x3dd8001200097423 */ /* 0x040fe4000001080c */
[C---:B------:R-:W-:Y:S02]  /*0520*/  FFMA.FTZ R8, R7.reuse, R8, -0.13229703903198242188 ;  /* 0xbe0778e007087423 */ /* 0x040fe40000010008 */
[C---:B------:R-:W-:Y:S02]  /*0530*/  FFMA.FTZ R9, R0.reuse, R9, -0.13229703903198242188 ;  /* 0xbe0778e000097423 */ /* 0x040fe40000010009 */
[C---:B------:R-:W-:Y:S02]  /*0540*/  FFMA.FTZ R8, R7.reuse, R8, 0.14491446316242218018 ;  /* 0x3e14647507087423 */ /* 0x040fe40000010008 */
[----:B------:R-:W-:Y:S02]  /*0550*/  FFMA.FTZ R9, R0, R9, 0.14491446316242218018 ;  /* 0x3e14647500097423 */ /* 0x000fe40000010009 */
[----:B------:R-:W-:-:S02]  /*0560*/  FFMA.FTZ R8, R7, R8, -0.16641564667224884033 ;  /* 0xbe2a68dd07087423 */ /* 0x000fc40000010008 */
[C---:B------:R-:W-:Y:S02]  /*0570*/  FFMA.FTZ R9, R0.reuse, R9, -0.16641564667224884033 ;  /* 0xbe2a68dd00097423 */ /* 0x040fe40000010009 */
[C---:B------:R-:W-:Y:S02]  /*0580*/  FFMA.FTZ R8, R7.reuse, R8, 0.19988867640495300293 ;  /* 0x3e4caf9e07087423 */ /* 0x040fe40000010008 */
[C---:B------:R-:W-:Y:S02]  /*0590*/  FFMA.FTZ R9, R0.reuse, R9, 0.19988867640495300293 ;  /* 0x3e4caf9e00097423 */ /* 0x040fe40000010009 */
[----:B------:R-:W-:Y:S02]  /*05a0*/  FFMA.FTZ R8, R7, R8, -0.25000196695327758789 ;  /* 0xbe80004207087423 */ /* 0x000fe40000010008 */
[----:B------:R-:W-:Y:S01]  /*05b0*/  FFMA.FTZ R9, R0, R9, -0.25000196695327758789 ;  /* 0xbe80004200097423 */ /* 0x000fe20000010009 */
[----:B------:R-:W-:Y:S01]  /*05c0*/  ISETP.GE.U32.AND P2, PT, R3, 0x7f800000, PT ;  /* 0x7f8000000300780c */ /* 0x000fe20003f46070 */
[----:B------:R-:W-:-:S02]  /*05d0*/  FFMA.FTZ R8, R7, R8, 0.33333510160446166992 ;  /* 0x3eaaaae607087423 */ /* 0x000fc40000010008 */
[C---:B------:R-:W-:Y:S02]  /*05e0*/  FFMA.FTZ R9, R0.reuse, R9, 0.33333510160446166992 ;  /* 0x3eaaaae600097423 */ /* 0x040fe40000010009 */
[C---:B------:R-:W-:Y:S02]  /*05f0*/  FFMA.FTZ R8, R7.reuse, R8, -0.5 ;  /* 0xbf00000007087423 */ /* 0x040fe40000010008 */
[C---:B------:R-:W-:Y:S01]  /*0600*/  FFMA.FTZ R9, R0.reuse, R9, -0.5 ;  /* 0xbf00000000097423 */ /* 0x040fe20000010009 */
[----:B------:R-:W-:Y:S01]  /*0610*/  I2FP.F32.S32 R5, R5 ;  /* 0x0000000500057245 */ /* 0x000fe20000201400 */
[C---:B------:R-:W-:Y:S01]  /*0620*/  FMUL R8, R7.reuse, R8 ;  /* 0x0000000807087220 */ /* 0x040fe20000400000 */
[----:B------:R-:W-:Y:S01]  /*0630*/  I2FP.F32.S32 R6, R6 ;  /* 0x0000000600067245 */ /* 0x000fe20000201400 */
[C---:B------:R-:W-:Y:S02]  /*0640*/  FMUL R9, R0.reuse, R9 ;  /* 0x0000000900097220 */ /* 0x040fe40000400000 */
[----:B------:R-:W-:Y:S01]  /*0650*/  FFMA.FTZ R7, R7, R8, R7 ;  /* 0x0000000807077223 */ /* 0x000fe20000010007 */
[----:B------:R-:W-:Y:S01]  /*0660*/  FMUL R5, R5, 1.1920928955078125e-07 ;  /* 0x3400000005057820 */ /* 0x000fe20000400000 */
[----:B------:R-:W-:Y:S01]  /*0670*/  FFMA.FTZ R0, R0, R9, R0 ;  /* 0x0000000900007223 */ /* 0x000fe20000010000 */
[----:B------:R-:W-:Y:S01]  /*0680*/  FMUL R6, R6, 1.1920928955078125e-07 ;  /* 0x3400000006067820 */ /* 0x000fe20000400000 */
[----:B------:R-:W-:-:S02]  /*0690*/  FSETP.GT.AND P0, PT, R10, 20, PT ;  /* 0x41a000000a00780b */ /* 0x000fc40003f04000 */
[----:B------:R-:W-:Y:S01]  /*06a0*/  ISETP.GE.U32.AND P1, PT, R4, 0x7f800000, PT ;  /* 0x7f8000000400780c */ /* 0x000fe20003f26070 */
[----:B------:R-:W-:Y:S01]  /*06b0*/  FFMA.FTZ R0, R5, 0.69314718246459960938, R0 ;  /* 0x3f31721805007823 */ /* 0x000fe20000010000 */
[----:B------:R-:W-:Y:S01]  /*06c0*/  FFMA.FTZ R7, R6, 0.69314718246459960938, R7 ;  /* 0x3f31721806077823 */ /* 0x000fe20000010007 */
[----:B------:R-:W-:Y:S10]  /*06d0*/  @!P2 BRA `(.L_x_1) ;  /* 0x000000000014a947 */ /* 0x000ff40003800000 */
[C---:B------:R-:W-:Y:S02]  /*06e0*/  ISETP.GE.AND P2, PT, R3.reuse, -0x407fffff, PT ;  /* 0xbf8000010300780c */ /* 0x040fe40003f46270 */
[----:B------:R-:W-:-:S11]  /*06f0*/  FSETP.NEU.AND P3, PT, R3, RZ, PT ;  /* 0x000000ff0300720b */ /* 0x000fd60003f6d000 */
[----:B------:R-:W-:-:S05]  /*0700*/  @P2 MOV R6, 0x7f800000 ;  /* 0x7f80000000062802 */ /* 0x000fca0000000f00 */
[----:B------:R-:W-:-:S05]  /*0710*/  @P2 FFMA.FTZ R7, R3, R6, +INF ;  /* 0x7f80000003072423 */ /* 0x000fca0000010006 */
[----:B------:R-:W-:-:S07]  /*0720*/  FSEL R7, R7, -RZ, P3 ;  /* 0x800000ff07077208 */ /* 0x000fce0001800000 */
.L_x_1:
[----:B------:R-:W-:Y:S05]  /*0730*/  BSYNC B0 ;  /* 0x0000000000007941 */ /* 0x000fea0003800000 */
.L_x_0:
[----:B------:R-:W-:Y:S04]  /*0740*/  BSSY B0, `(.L_x_2) ;  /* 0x0000007000007945 */ /* 0x000fe80003800000 */
[----:B------:R-:W-:Y:S05]  /*0750*/  @!P1 BRA `(.L_x_3) ;  /* 0x0000000000149947 */ /* 0x000fea0003800000 */
[C---:B------:R-:W-:Y:S02]  /*0760*/  ISETP.GE.AND P1, PT, R4.reuse, -0x407fffff, PT ;  /* 0xbf8000010400780c */ /* 0x040fe40003f26270 */
[----:B------:R-:W-:-:S11]  /*0770*/  FSETP.NEU.AND P2, PT, R4, RZ, PT ;  /* 0x000000ff0400720b */ /* 0x000fd60003f4d000 */
[----:B------:R-:W-:-:S05]  /*0780*/  @P1 MOV R3, 0x7f800000 ;  /* 0x7f80000000031802 */ /* 0x000fca0000000f00 */
[----:B------:R-:W-:-:S05]  /*0790*/  @P1 FFMA.FTZ R0, R4, R3, +INF ;  /* 0x7f80000004001423 */ /* 0x000fca0000010003 */
[----:B------:R-:W-:-:S07]  /*07a0*/  FSEL R0, R0, -RZ, P2 ;  /* 0x800000ff00007208 */ /* 0x000fce0001000000 */
.L_x_3:
[----:B------:R-:W-:Y:S05]  /*07b0*/  BSYNC B0 ;  /* 0x0000000000007941 */ /* 0x000fea0003800000 */
.L_x_2:
[----:B------:R-:W-:Y:S01]  /*07c0*/  FSEL R7, R10, R7, P0 ;  /* 0x000000070a077208 */ /* 0x000fe20000000000 */
[----:B------:R-:W-:Y:S01]  /*07d0*/  BSSY B0, `(.L_x_4) ;  /* 0x0000017000007945 */ /* 0x000fe20003800000 */
[----:B------:R-:W-:-:S03]  /*07e0*/  FSETP.GT.AND P0, PT, R11, 20, PT ;  /* 0x41a000000b00780b */ /* 0x000fc60003f04000 */
[----:B------:R-:W-:Y:S01]  /*07f0*/  FADD.FTZ R6, |R7|, -RZ ;  /* 0x800000ff07067221 */ /* 0x000fe20000010200 */
[----:B------:R-:W-:-:S04]  /*0800*/  FSEL R3, R11, R0, P0 ;  /* 0x000000000b037208 */ /* 0x000fc80000000000 */
[----:B------:R-:W-:-:S13]  /*0810*/  FSETP.GE.AND P1, PT, R6, 0.60000002384185791016, PT ;  /* 0x3f19999a0600780b */ /* 0x000fda0003f26000 */
[----:B------:R-:W-:Y:S05]  /*0820*/  @!P1 BRA `(.L_x_5) ;  /* 0x0000000000289947 */ /* 0x000fea0003800000 */
[C---:B------:R-:W-:Y:S01]  /*0830*/  FMUL R0, R6.reuse, 2.8853900432586669922 ;  /* 0x4038aa3b06007820 */ /* 0x040fe20000400000 */
[----:B------:R-:W-:Y:S01]  /*0840*/  HFMA2.MMA R5, -RZ, RZ, 1.875, 0 ;  /* 0x3f800000ff057435 */ /* 0x000fe200000001ff */
[----:B------:R-:W-:-:S04]  /*0850*/  FSETP.GE.AND P0, PT, R6, 9.010913848876953125, PT ;  /* 0x41102cb40600780b */ /* 0x000fc80003f06000 */
[----:B------:R-:W0:Y:S02]  /*0860*/  MUFU.EX2 R0, R0 ;  /* 0x0000000000007308 */ /* 0x000e240000000800 */
[----:B0-----:R-:W-:-:S06]  /*0870*/  FADD R4, R0, 1 ;  /* 0x3f80000000047421 */ /* 0x001fcc0000000000 */
[----:B------:R-:W0:Y:S02]  /*0880*/  MUFU.RCP R4, R4 ;  /* 0x0000000400047308 */ /* 0x000e240000001000 */
[----:B0-----:R-:W-:-:S05]  /*0890*/  FFMA.FTZ R5, R4, -2, R5 ;  /* 0xc000000004057823 */ /* 0x001fca0000010005 */
[----:B------:R-:W-:-:S04]  /*08a0*/  FSEL R5, R5, 1, !P0 ;  /* 0x3f80000005057808 */ /* 0x000fc80004000000 */
[----:B------:R-:W-:Y:S01]  /*08b0*/  LOP3.LUT R5, R5, 0x80000000, R7, 0xf8, !PT ;  /* 0x8000000005057812 */ /* 0x000fe200078ef807 */
[----:B------:R-:W-:Y:S06]  /*08c0*/  BRA `(.L_x_6) ;  /* 0x00000000001c7947 */ /* 0x000fec0003800000 */
.L_x_5:
[----:B------:R-:W-:Y:S01]  /*08d0*/  MOV R0, 0x3c80f082 ;  /* 0x3c80f08200007802 */ /* 0x000fe20000000f00 */
[----:B------:R-:W-:-:S04]  /*08e0*/  FMUL R5, R7, R7 ;  /* 0x0000000707057220 */ /* 0x000fc80000400000 */
[----:B------:R-:W-:-:S04]  /*08f0*/  FFMA.FTZ R0, R5, R0, -0.052303962409496307373 ;  /* 0xbd563cae05007423 */ /* 0x000fc80000010000 */
[----:B------:R-:W-:-:S04]  /*0900*/  FFMA.FTZ R0, R5, R0, 0.1331529766321182251 ;  /* 0x3e08594105007423 */ /* 0x000fc80000010000 */
[----:B------:R-:W-:-:S04]  /*0910*/  FFMA.FTZ R0, R5, R0, -0.33332768082618713379 ;  /* 0xbeaaa9ed05007423 */ /* 0x000fc80000010000 */
[----:B------:R-:W-:-:S04]  /*0920*/  FFMA.FTZ R0, R5, R0, RZ ;  /* 0x0000000005007223 */ /* 0x000fc800000100ff */
[----:B------:R-:W-:-:S07]  /*0930*/  FFMA.FTZ R5, R7, R0, R7 ;  /* 0x0000000007057223 */ /* 0x000fce0000010007 */
.L_x_6:
[----:B------:R-:W-:Y:S05]  /*0940*/  BSYNC B0 ;  /* 0x0000000000007941 */ /* 0x000fea0003800000 */
.L_x_4:
[----:B------:R-:W-:Y:S01]  /*0950*/  FADD.FTZ R8, |R3|, -RZ ;  /* 0x800000ff03087221 */ /* 0x000fe20000010200 */
[----:B------:R-:W-:Y:S01]  /*0960*/  BSSY B0, `(.L_x_7) ;  /* 0x0000015000007945 */ /* 0x000fe20003800000 */
[----:B------:R-:W-:-:S03]  /*0970*/  SHF.R.S32.HI R9, RZ, 0x1f, R2 ;  /* 0x0000001fff097819 */ /* 0x000fc60000011402 */
        /* <DEDUP_REMOVED lines=12> */
.L_x_8:
[----:B------:R-:W-:Y:S01]  /*0a40*/  MOV R0, 0x3c80f082 ;  /* 0x3c80f08200007802 */ /* 0x000fe20000000f00 */
[----:B------:R-:W-:-:S04]  /*0a50*/  FMUL R7, R3, R3 ;  /* 0x0000000303077220 */ /* 0x000fc80000400000 */
[----:B------:R-:W-:-:S04]  /*0a60*/  FFMA.FTZ R0, R7, R0, -0.052303962409496307373 ;  /* 0xbd563cae07007423 */ /* 0x000fc80000010000 */
[----:B------:R-:W-:-:S04]  /*0a70*/  FFMA.FTZ R0, R7, R0, 0.1331529766321182251 ;  /* 0x3e08594107007423 */ /* 0x000fc80000010000 */
[----:B------:R-:W-:-:S04]  /*0a80*/  FFMA.FTZ R0, R7, R0, -0.33332768082618713379 ;  /* 0xbeaaa9ed07007423 */ /* 0x000fc80000010000 */
[----:B------:R-:W-:-:S04]  /*0a90*/  FFMA.FTZ R0, R7, R0, RZ ;  /* 0x0000000007007223 */ /* 0x000fc800000100ff */
[----:B------:R-:W-:-:S07]  /*0aa0*/  FFMA.FTZ R0, R3, R0, R3 ;  /* 0x0000000003007223 */ /* 0x000fce0000010003 */
.L_x_9:
[----:B------:R-:W-:Y:S05]  /*0ab0*/  BSYNC B0 ;  /* 0x0000000000007941 */ /* 0x000fea0003800000 */
.L_x_7:
[----:B------:R-:W-:Y:S01]  /*0ac0*/  ULDC.64 UR6, c[0x0][0x210] ;  /* 0x0000840000067ab9 */ /* 0x000fe20000000a00 */
[----:B------:R-:W-:Y:S01]  /*0ad0*/  FMUL R10, R10, R5 ;  /* 0x000000050a0a7220 */ /* 0x000fe20000400000 */
[----:B------:R-:W-:Y:S01]  /*0ae0*/  LEA R4, P0, R2, UR6, 0x2 ;  /* 0x0000000602047c11 */ /* 0x000fe2000f8010ff */
[----:B------:R-:W-:-:S03]  /*0af0*/  FMUL R11, R11, R0 ;  /* 0x000000000b0b7220 */ /* 0x000fc60000400000 */
[----:B------:R-:W-:-:S05]  /*0b00*/  LEA.HI.X R5, R2, UR7, R9, 0x2, P0 ;  /* 0x0000000702057c11 */ /* 0x000fca00080f1409 */
[----:B------:R-:W-:Y:S01]  /*0b10*/  STG.E.64 desc[UR4][R4.64], R10 ;  /* 0x0000000a04007986 */ /* 0x000fe2000c101b04 */
[----:B------:R-:W-:Y:S05]  /*0b20*/  EXIT ;  /* 0x000000000000794d */ /* 0x000fea0003800000 */
.L_x_10:
[----:B------:R-:W-:-:S00]  /*0b30*/  BRA `(.L_x_10) ;  /* 0xfffffffc00fc7947 */ /* 0x000fc0000383ffff */
[----:B------:R-:W-:-:S00]  /*0b40*/  NOP ;  /* 0x0000000000007918 */ /* 0x000fc00000000000 */
        /* <DEDUP_REMOVED lines=11> */
.L_x_11:


//--------------------- .nv.global.init           --------------------------
	.section	.nv.global.init,"aw",@progbits
.nv.global.init:
	.type		_$_str,@object
	.size		_$_str,(_$_str_$_2 - _$_str)
_$_str:
        /*0000*/ 	.byte	0x5f, 0x5f, 0x43, 0x55, 0x44, 0x41, 0x5f, 0x46, 0x54, 0x5a, 0x00
	.type		_$_str_$_2,@object
	.size		_$_str_$_2,(.L_1 - _$_str_$_2)
_$_str_$_2:
        /*000b*/ 	.byte	0x5f, 0x5f, 0x43, 0x55, 0x44, 0x41, 0x5f, 0x50, 0x52, 0x45, 0x43, 0x5f, 0x53, 0x51, 0x52, 0x54
        /*001b*/ 	.byte	0x00
.L_1:


//--------------------- .nv.constant0.triton_poi_fused__native_batch_norm_legit_no_training_mul_softplus_tanh_12 --------------------------
	.section	.nv.constant0.triton_poi_fused__native_batch_norm_legit_no_training_mul_softplus_tanh_12,"a",@progbits
	.sectionflags	@""
	.align	4
.nv.constant0.triton_poi_fused__native_batch_norm_legit_no_training_mul_softplus_tanh_12:
	.zero		580
